//
// Generated by NVIDIA NVVM Compiler
//
// Compiler Build ID: CL-36424714
// Cuda compilation tools, release 13.0, V13.0.88
// Based on NVVM 20.0.0
//

.version 9.0
.target sm_100
.address_size 64

	// .globl	_Z6vecaddPiS_S_

.visible .entry _Z6vecaddPiS_S_(
	.param .u64 .ptr .align 1 _Z6vecaddPiS_S__param_0,
	.param .u64 .ptr .align 1 _Z6vecaddPiS_S__param_1,
	.param .u64 .ptr .align 1 _Z6vecaddPiS_S__param_2
)
{
	.reg .pred 	%p<2>;
	.reg .b32 	%r<8>;
	.reg .b64 	%rd<11>;

	ld.param.u64 	%rd1, [_Z6vecaddPiS_S__param_0];
	ld.param.u64 	%rd2, [_Z6vecaddPiS_S__param_1];
	ld.param.u64 	%rd3, [_Z6vecaddPiS_S__param_2];
	mov.u32 	%r2, %ctaid.x;
	mov.u32 	%r3, %ntid.x;
	mov.u32 	%r4, %tid.x;
	mad.lo.s32 	%r1, %r2, %r3, %r4;
	setp.gt.s32 	%p1, %r1, 999999;
	@%p1 bra 	$L__BB0_2;
	cvta.to.global.u64 	%rd4, %rd1;
	cvta.to.global.u64 	%rd5, %rd2;
	cvta.to.global.u64 	%rd6, %rd3;
	mul.wide.s32 	%rd7, %r1, 4;
	add.s64 	%rd8, %rd4, %rd7;
	ld.global.u32 	%r5, [%rd8];
	add.s64 	%rd9, %rd5, %rd7;
	ld.global.u32 	%r6, [%rd9];
	add.s32 	%r7, %r6, %r5;
	add.s64 	%rd10, %rd6, %rd7;
	st.global.u32 	[%rd10], %r7;
$L__BB0_2:
	ret;

}


// ===== COMPILED SASS (sm_100) =====

	.target	sm_100

	.elftype	@"ET_EXEC"


//--------------------- .note.nv.tkinfo           --------------------------
	.section	.note.nv.tkinfo,"",@"SHT_NOTE"
	.sectionflags	@"SHF_NOTE_NV_TKINFO"
	.tkinfo
        /*0018*/ 	.word	0x00000002
        /*0030*/ 	.string	""
        /*0030*/ 	.string	"ptxas"
        /*0030*/ 	.string	"Cuda compilation tools, release 13.0, V13.0.88"
        /*0030*/ 	.string	"Build cuda_13.0.r13.0/compiler.36424714_0"
        /*0030*/ 	.string	"-arch sm_100 -m 64 "



//--------------------- .note.nv.cuinfo           --------------------------
	.section	.note.nv.cuinfo,"",@"SHT_NOTE"
	.sectionflags	@"SHF_NOTE_NV_CUINFO"
        /*0018*/ 	.short	0x0002
        /*001a*/ 	.short	0x0064
        /*001c*/ 	.short	0x0082
	.zero		2


//--------------------- .nv.info                  --------------------------
	.section	.nv.info,"",@"SHT_CUDA_INFO"
	.align	4


	//----- nvinfo : EIATTR_REGCOUNT
	.align		4
        /*0000*/ 	.byte	0x04, 0x2f
        /*0002*/ 	.short	(.L_1 - .L_0)
	.align		4
.L_0:
        /*0004*/ 	.word	index@(_Z6vecaddPiS_S_)
        /*0008*/ 	.word	0x0000000c


	//----- nvinfo : EIATTR_FRAME_SIZE
	.align		4
.L_1:
        /*000c*/ 	.byte	0x04, 0x11
        /*000e*/ 	.short	(.L_3 - .L_2)
	.align		4
.L_2:
        /*0010*/ 	.word	index@(_Z6vecaddPiS_S_)
        /*0014*/ 	.word	0x00000000


	//----- nvinfo : EIATTR_MIN_STACK_SIZE
	.align		4
.L_3:
        /*0018*/ 	.byte	0x04, 0x12
        /*001a*/ 	.short	(.L_5 - .L_4)
	.align		4
.L_4:
        /*001c*/ 	.word	index@(_Z6vecaddPiS_S_)
        /*0020*/ 	.word	0x00000000
.L_5:


//--------------------- .nv.compat                --------------------------
	.section	.nv.compat,"",@"SHT_CUDA_COMPAT_INFO"
	.align	4
        /*0000*/ 	.byte	0x02, 0x09, 0x00, 0x00, 0x02, 0x02, 0x01, 0x00, 0x02, 0x05, 0x05, 0x00, 0x03, 0x07, 0x01, 0x01
        /*0010*/ 	.byte	0x02, 0x03, 0x00, 0x00, 0x02, 0x06, 0x01, 0x00, 0x04, 0x0b, 0x08, 0x00, 0x09, 0x00, 0x00, 0x00
        /*0020*/ 	.byte	0x00, 0x00, 0x00, 0x00


//--------------------- .nv.info._Z6vecaddPiS_S_  --------------------------
	.section	.nv.info._Z6vecaddPiS_S_,"",@"SHT_CUDA_INFO"
	.sectionflags	@""
	.align	4


	//----- nvinfo : EIATTR_CUDA_API_VERSION
	.align		4
        /*0000*/ 	.byte	0x04, 0x37
        /*0002*/ 	.short	(.L_7 - .L_6)
.L_6:
        /*0004*/ 	.word	0x00000082


	//----- nvinfo : EIATTR_KPARAM_INFO
	.align		4
.L_7:
        /*0008*/ 	.byte	0x04, 0x17
        /*000a*/ 	.short	(.L_9 - .L_8)
.L_8:
        /*000c*/ 	.word	0x00000000
        /*0010*/ 	.short	0x0002
        /*0012*/ 	.short	0x0010
        /*0014*/ 	.byte	0x00, 0xf5, 0x21, 0x00


	//----- nvinfo : EIATTR_KPARAM_INFO
	.align		4
.L_9:
        /*0018*/ 	.byte	0x04, 0x17
        /*001a*/ 	.short	(.L_11 - .L_10)
.L_10:
        /*001c*/ 	.word	0x00000000
        /*0020*/ 	.short	0x0001
        /*0022*/ 	.short	0x0008
        /*0024*/ 	.byte	0x00, 0xf5, 0x21, 0x00


	//----- nvinfo : EIATTR_KPARAM_INFO
	.align		4
.L_11:
        /*0028*/ 	.byte	0x04, 0x17
        /*002a*/ 	.short	(.L_13 - .L_12)
.L_12:
        /*002c*/ 	.word	0x00000000
        /*0030*/ 	.short	0x0000
        /*0032*/ 	.short	0x0000
        /*0034*/ 	.byte	0x00, 0xf5, 0x21, 0x00


	//----- nvinfo : EIATTR_SPARSE_MMA_MASK
	.align		4
.L_13:
        /*0038*/ 	.byte	0x03, 0x50
        /*003a*/ 	.short	0x0000


	//----- nvinfo : EIATTR_MAXREG_COUNT
	.align		4
        /*003c*/ 	.byte	0x03, 0x1b
        /*003e*/ 	.short	0x00ff


	//----- nvinfo : EIATTR_MERCURY_ISA_VERSION
	.align		4
        /*0040*/ 	.byte	0x03, 0x5f
        /*0042*/ 	.short	0x0101


	//----- nvinfo : EIATTR_VRC_CTA_INIT_COUNT
	.align		4
        /*0044*/ 	.byte	0x02, 0x4a
	.zero		1
	.zero		1


	//----- nvinfo : EIATTR_EXIT_INSTR_OFFSETS
	.align		4
        /*0048*/ 	.byte	0x04, 0x1c
        /*004a*/ 	.short	(.L_15 - .L_14)


	//   ....[0]....
.L_14:
        /*004c*/ 	.word	0x00000060


	//   ....[1]....
        /*0050*/ 	.word	0x00000120


	//----- nvinfo : EIATTR_CBANK_PARAM_SIZE
	.align		4
.L_15:
        /*0054*/ 	.byte	0x03, 0x19
        /*0056*/ 	.short	0x0018


	//----- nvinfo : EIATTR_PARAM_CBANK
	.align		4
        /*0058*/ 	.byte	0x04, 0x0a
        /*005a*/ 	.short	(.L_17 - .L_16)
	.align		4
.L_16:
        /*005c*/ 	.word	index@(.nv.constant0._Z6vecaddPiS_S_)
        /*0060*/ 	.short	0x0380
        /*0062*/ 	.short	0x0018


	//----- nvinfo : EIATTR_SW_WAR
	.align		4
.L_17:
        /*0064*/ 	.byte	0x04, 0x36
        /*0066*/ 	.short	(.L_19 - .L_18)
.L_18:
        /*0068*/ 	.word	0x00000008
.L_19:


//--------------------- .nv.callgraph             --------------------------
	.section	.nv.callgraph,"",@"SHT_CUDA_CALLGRAPH"
	.align	4
	.sectionentsize	8
	.align		4
        /*0000*/ 	.word	0x00000000
	.align		4
        /*0004*/ 	.word	0xffffffff
	.align		4
        /*0008*/ 	.word	0x00000000
	.align		4
        /*000c*/ 	.word	0xfffffffe
	.align		4
        /*0010*/ 	.word	0x00000000
	.align		4
        /*0014*/ 	.word	0xfffffffd
	.align		4
        /*0018*/ 	.word	0x00000000
	.align		4
        /*001c*/ 	.word	0xfffffffc


//--------------------- .text._Z6vecaddPiS_S_     --------------------------
	.section	.text._Z6vecaddPiS_S_,"ax",@progbits
	.align	128
        .global         _Z6vecaddPiS_S_
        .type           _Z6vecaddPiS_S_,@function
        .size           _Z6vecaddPiS_S_,(.L_x_1 - _Z6vecaddPiS_S_)
        .other          _Z6vecaddPiS_S_,@"STO_CUDA_ENTRY STV_DEFAULT"
_Z6vecaddPiS_S_:
.text._Z6vecaddPiS_S_:
[----:B------:R-:W-:Y:S01]  /*0000*/  LDC R1, c[0x0][0x37c] ;  /* 0x0000df00ff017b82 */ /* 0x000fe20000000800 */
[----:B------:R-:W0:Y:S07]  /*0010*/  S2R R0, SR_TID.X ;  /* 0x0000000000007919 */ /* 0x000e2e0000002100 */
[----:B------:R-:W0:Y:S08]  /*0020*/  S2UR UR4, SR_CTAID.X ;  /* 0x00000000000479c3 */ /* 0x000e300000002500 */
[----:B------:R-:W0:Y:S02]  /*0030*/  LDC R9, c[0x0][0x360] ;  /* 0x0000d800ff097b82 */ /* 0x000e240000000800 */
[----:B0-----:R-:W-:-:S05]  /*0040*/  IMAD R9, R9, UR4, R0 ;  /* 0x0000000409097c24 */ /* 0x001fca000f8e0200 */
[----:B------:R-:W-:-:S13]  /*0050*/  ISETP.GT.AND P0, PT, R9, 0xf423f, PT ;  /* 0x000f423f0900780c */ /* 0x000fda0003f04270 */
[----:B------:R-:W-:Y:S05]  /*0060*/  @P0 EXIT ;  /* 0x000000000000094d */ /* 0x000fea0003800000 */
[----:B------:R-:W0:Y:S01]  /*0070*/  LDC.64 R2, c[0x0][0x380] ;  /* 0x0000e000ff027b82 */ /* 0x000e220000000a00 */
[----:B------:R-:W1:Y:S07]  /*0080*/  LDCU.64 UR4, c[0x0][0x358] ;  /* 0x00006b00ff0477ac */ /* 0x000e6e0008000a00 */
[----:B------:R-:W2:Y:S08]  /*0090*/  LDC.64 R4, c[0x0][0x388] ;  /* 0x0000e200ff047b82 */ /* 0x000eb00000000a00 */
[----:B------:R-:W3:Y:S01]  /*00a0*/  LDC.64 R6, c[0x0][0x390] ;  /* 0x0000e400ff067b82 */ /* 0x000ee20000000a00 */
[----:B0-----:R-:W-:-:S06]  /*00b0*/  IMAD.WIDE R2, R9, 0x4, R2 ;  /* 0x0000000409027825 */ /* 0x001fcc00078e0202 */
[----:B-1----:R-:W4:Y:S01]  /*00c0*/  LDG.E R2, desc[UR4][R2.64] ;  /* 0x0000000402027981 */ /* 0x002f22000c1e1900 */
[----:B--2---:R-:W-:-:S06]  /*00d0*/  IMAD.WIDE R4, R9, 0x4, R4 ;  /* 0x0000000409047825 */ /* 0x004fcc00078e0204 */
[----:B------:R-:W4:Y:S01]  /*00e0*/  LDG.E R5, desc[UR4][R4.64] ;  /* 0x0000000404057981 */ /* 0x000f22000c1e1900 */
[----:B---3--:R-:W-:Y:S01]  /*00f0*/  IMAD.WIDE R6, R9, 0x4, R6 ;  /* 0x0000000409067825 */ /* 0x008fe200078e0206 */
[----:B----4-:R-:W-:-:S05]  /*0100*/  IADD3 R9, PT, PT, R2, R5, RZ ;  /* 0x0000000502097210 */ /* 0x010fca0007ffe0ff */
[----:B------:R-:W-:Y:S01]  /*0110*/  STG.E desc[UR4][R6.64], R9 ;  /* 0x0000000906007986 */ /* 0x000fe2000c101904 */
[----:B------:R-:W-:Y:S05]  /*0120*/  EXIT ;  /* 0x000000000000794d */ /* 0x000fea0003800000 */
.L_x_0:
[----:B------:R-:W-:-:S00]  /*0130*/  BRA `(.L_x_0) ;  /* 0xfffffffc00fc7947 */ /* 0x000fc0000383ffff */
[----:B------:R-:W-:-:S00]  /*0140*/  NOP ;  /* 0x0000000000007918 */ /* 0x000fc00000000000 */
        /* <DEDUP_REMOVED lines=11> */
.L_x_1:


//--------------------- .nv.shared.reserved.0     --------------------------
	.section	.nv.shared.reserved.0,"aw",@nobits
	.weak		__nv_reservedSMEM_offset_0_alias
	.size		__nv_reservedSMEM_offset_0_alias, 0, 64
	.other		__nv_reservedSMEM_offset_0_alias,@"STO_CUDA_RESERVED_SHARED STV_DEFAULT"
__nv_reservedSMEM_offset_0_alias:
	.zero		0
	.zero		64


//--------------------- .nv.constant0._Z6vecaddPiS_S_ --------------------------
	.section	.nv.constant0._Z6vecaddPiS_S_,"a",@progbits
	.sectionflags	@""
	.align	4
.nv.constant0._Z6vecaddPiS_S_:
	.zero		920


//--------------------- SYMBOLS --------------------------

	.type		.nv.reservedSmem.offset0,@object
	.size		.nv.reservedSmem.offset0,0x4
